//
// Generated by NVIDIA NVVM Compiler
//
// Compiler Build ID: CL-36424714
// Cuda compilation tools, release 13.0, V13.0.88
// Based on NVVM 20.0.0
//

.version 9.0
.target sm_100
.address_size 64

	// .globl	_Z16rasterize_kernelPhS_i

.visible .entry _Z16rasterize_kernelPhS_i(
	.param .u64 .ptr .align 1 _Z16rasterize_kernelPhS_i_param_0,
	.param .u64 .ptr .align 1 _Z16rasterize_kernelPhS_i_param_1,
	.param .u32 _Z16rasterize_kernelPhS_i_param_2
)
{
	.reg .pred 	%p<4>;
	.reg .b16 	%rs<2>;
	.reg .b32 	%r<16>;
	.reg .b64 	%rd<20>;

	ld.param.u64 	%rd9, [_Z16rasterize_kernelPhS_i_param_0];
	ld.param.u64 	%rd10, [_Z16rasterize_kernelPhS_i_param_1];
	ld.param.u32 	%r6, [_Z16rasterize_kernelPhS_i_param_2];
	mov.u32 	%r7, %ctaid.x;
	mov.u32 	%r8, %ntid.x;
	mov.u32 	%r9, %tid.x;
	mad.lo.s32 	%r1, %r7, %r8, %r9;
	setp.ge.s32 	%p1, %r1, %r6;
	@%p1 bra 	$L__BB0_5;
	mul.lo.s32 	%r11, %r1, 441;
	cvt.s64.s32 	%rd11, %r11;
	mul.lo.s32 	%r12, %r1, 28224;
	cvt.s64.s32 	%rd12, %r12;
	cvta.to.global.u64 	%rd13, %rd9;
	add.s64 	%rd1, %rd13, %rd11;
	cvta.to.global.u64 	%rd14, %rd10;
	add.s64 	%rd15, %rd12, %rd14;
	add.s64 	%rd2, %rd15, 672;
	mov.b32 	%r14, 0;
$L__BB0_2:
	mul.wide.u32 	%rd16, %r14, 21;
	add.s64 	%rd19, %rd1, %rd16;
	mul.wide.u32 	%rd17, %r14, 1344;
	add.s64 	%rd18, %rd2, %rd17;
	mov.b32 	%r15, 0;
$L__BB0_3:
	ld.global.u8 	%rs1, [%rd19];
	st.global.u8 	[%rd18+-672], %rs1;
	st.global.u8 	[%rd18+-671], %rs1;
	st.global.u8 	[%rd18+-670], %rs1;
	st.global.u8 	[%rd18+-669], %rs1;
	st.global.u8 	[%rd18+-668], %rs1;
	st.global.u8 	[%rd18+-667], %rs1;
	st.global.u8 	[%rd18+-666], %rs1;
	st.global.u8 	[%rd18+-665], %rs1;
	st.global.u8 	[%rd18+-504], %rs1;
	st.global.u8 	[%rd18+-503], %rs1;
	st.global.u8 	[%rd18+-502], %rs1;
	st.global.u8 	[%rd18+-501], %rs1;
	st.global.u8 	[%rd18+-500], %rs1;
	st.global.u8 	[%rd18+-499], %rs1;
	st.global.u8 	[%rd18+-498], %rs1;
	st.global.u8 	[%rd18+-497], %rs1;
	st.global.u8 	[%rd18+-336], %rs1;
	st.global.u8 	[%rd18+-335], %rs1;
	st.global.u8 	[%rd18+-334], %rs1;
	st.global.u8 	[%rd18+-333], %rs1;
	st.global.u8 	[%rd18+-332], %rs1;
	st.global.u8 	[%rd18+-331], %rs1;
	st.global.u8 	[%rd18+-330], %rs1;
	st.global.u8 	[%rd18+-329], %rs1;
	st.global.u8 	[%rd18+-168], %rs1;
	st.global.u8 	[%rd18+-167], %rs1;
	st.global.u8 	[%rd18+-166], %rs1;
	st.global.u8 	[%rd18+-165], %rs1;
	st.global.u8 	[%rd18+-164], %rs1;
	st.global.u8 	[%rd18+-163], %rs1;
	st.global.u8 	[%rd18+-162], %rs1;
	st.global.u8 	[%rd18+-161], %rs1;
	st.global.u8 	[%rd18], %rs1;
	st.global.u8 	[%rd18+1], %rs1;
	st.global.u8 	[%rd18+2], %rs1;
	st.global.u8 	[%rd18+3], %rs1;
	st.global.u8 	[%rd18+4], %rs1;
	st.global.u8 	[%rd18+5], %rs1;
	st.global.u8 	[%rd18+6], %rs1;
	st.global.u8 	[%rd18+7], %rs1;
	st.global.u8 	[%rd18+168], %rs1;
	st.global.u8 	[%rd18+169], %rs1;
	st.global.u8 	[%rd18+170], %rs1;
	st.global.u8 	[%rd18+171], %rs1;
	st.global.u8 	[%rd18+172], %rs1;
	st.global.u8 	[%rd18+173], %rs1;
	st.global.u8 	[%rd18+174], %rs1;
	st.global.u8 	[%rd18+175], %rs1;
	st.global.u8 	[%rd18+336], %rs1;
	st.global.u8 	[%rd18+337], %rs1;
	st.global.u8 	[%rd18+338], %rs1;
	st.global.u8 	[%rd18+339], %rs1;
	st.global.u8 	[%rd18+340], %rs1;
	st.global.u8 	[%rd18+341], %rs1;
	st.global.u8 	[%rd18+342], %rs1;
	st.global.u8 	[%rd18+343], %rs1;
	st.global.u8 	[%rd18+504], %rs1;
	st.global.u8 	[%rd18+505], %rs1;
	st.global.u8 	[%rd18+506], %rs1;
	st.global.u8 	[%rd18+507], %rs1;
	st.global.u8 	[%rd18+508], %rs1;
	st.global.u8 	[%rd18+509], %rs1;
	st.global.u8 	[%rd18+510], %rs1;
	st.global.u8 	[%rd18+511], %rs1;
	add.s32 	%r15, %r15, 1;
	add.s64 	%rd19, %rd19, 1;
	add.s64 	%rd18, %rd18, 8;
	setp.ne.s32 	%p2, %r15, 21;
	@%p2 bra 	$L__BB0_3;
	add.s32 	%r14, %r14, 1;
	setp.ne.s32 	%p3, %r14, 21;
	@%p3 bra 	$L__BB0_2;
$L__BB0_5:
	ret;

}


// ===== COMPILED SASS (sm_100) =====

	.target	sm_100

	.elftype	@"ET_EXEC"


//--------------------- .note.nv.tkinfo           --------------------------
	.section	.note.nv.tkinfo,"",@"SHT_NOTE"
	.sectionflags	@"SHF_NOTE_NV_TKINFO"
	.tkinfo
        /*0018*/ 	.word	0x00000002
        /*0030*/ 	.string	""
        /*0030*/ 	.string	"ptxas"
        /*0030*/ 	.string	"Cuda compilation tools, release 13.0, V13.0.88"
        /*0030*/ 	.string	"Build cuda_13.0.r13.0/compiler.36424714_0"
        /*0030*/ 	.string	"-arch sm_100 -m 64 "



//--------------------- .note.nv.cuinfo           --------------------------
	.section	.note.nv.cuinfo,"",@"SHT_NOTE"
	.sectionflags	@"SHF_NOTE_NV_CUINFO"
        /*0018*/ 	.short	0x0002
        /*001a*/ 	.short	0x0064
        /*001c*/ 	.short	0x0082
	.zero		2


//--------------------- .nv.info                  --------------------------
	.section	.nv.info,"",@"SHT_CUDA_INFO"
	.align	4


	//----- nvinfo : EIATTR_REGCOUNT
	.align		4
        /*0000*/ 	.byte	0x04, 0x2f
        /*0002*/ 	.short	(.L_1 - .L_0)
	.align		4
.L_0:
        /*0004*/ 	.word	index@(_Z16rasterize_kernelPhS_i)
        /*0008*/ 	.word	0x00000012


	//----- nvinfo : EIATTR_FRAME_SIZE
	.align		4
.L_1:
        /*000c*/ 	.byte	0x04, 0x11
        /*000e*/ 	.short	(.L_3 - .L_2)
	.align		4
.L_2:
        /*0010*/ 	.word	index@(_Z16rasterize_kernelPhS_i)
        /*0014*/ 	.word	0x00000000


	//----- nvinfo : EIATTR_MIN_STACK_SIZE
	.align		4
.L_3:
        /*0018*/ 	.byte	0x04, 0x12
        /*001a*/ 	.short	(.L_5 - .L_4)
	.align		4
.L_4:
        /*001c*/ 	.word	index@(_Z16rasterize_kernelPhS_i)
        /*0020*/ 	.word	0x00000000
.L_5:


//--------------------- .nv.compat                --------------------------
	.section	.nv.compat,"",@"SHT_CUDA_COMPAT_INFO"
	.align	4
        /*0000*/ 	.byte	0x02, 0x09, 0x00, 0x00, 0x02, 0x02, 0x01, 0x00, 0x02, 0x05, 0x05, 0x00, 0x03, 0x07, 0x01, 0x01
        /*0010*/ 	.byte	0x02, 0x03, 0x00, 0x00, 0x02, 0x06, 0x01, 0x00, 0x04, 0x0b, 0x08, 0x00, 0x09, 0x00, 0x00, 0x00
        /*0020*/ 	.byte	0x00, 0x00, 0x00, 0x00


//--------------------- .nv.info._Z16rasterize_kernelPhS_i --------------------------
	.section	.nv.info._Z16rasterize_kernelPhS_i,"",@"SHT_CUDA_INFO"
	.sectionflags	@""
	.align	4


	//----- nvinfo : EIATTR_CUDA_API_VERSION
	.align		4
        /*0000*/ 	.byte	0x04, 0x37
        /*0002*/ 	.short	(.L_7 - .L_6)
.L_6:
        /*0004*/ 	.word	0x00000082


	//----- nvinfo : EIATTR_KPARAM_INFO
	.align		4
.L_7:
        /*0008*/ 	.byte	0x04, 0x17
        /*000a*/ 	.short	(.L_9 - .L_8)
.L_8:
        /*000c*/ 	.word	0x00000000
        /*0010*/ 	.short	0x0002
        /*0012*/ 	.short	0x0010
        /*0014*/ 	.byte	0x00, 0xf0, 0x11, 0x00


	//----- nvinfo : EIATTR_KPARAM_INFO
	.align		4
.L_9:
        /*0018*/ 	.byte	0x04, 0x17
        /*001a*/ 	.short	(.L_11 - .L_10)
.L_10:
        /*001c*/ 	.word	0x00000000
        /*0020*/ 	.short	0x0001
        /*0022*/ 	.short	0x0008
        /*0024*/ 	.byte	0x00, 0xf5, 0x21, 0x00


	//----- nvinfo : EIATTR_KPARAM_INFO
	.align		4
.L_11:
        /*0028*/ 	.byte	0x04, 0x17
        /*002a*/ 	.short	(.L_13 - .L_12)
.L_12:
        /*002c*/ 	.word	0x00000000
        /*0030*/ 	.short	0x0000
        /*0032*/ 	.short	0x0000
        /*0034*/ 	.byte	0x00, 0xf5, 0x21, 0x00


	//----- nvinfo : EIATTR_SPARSE_MMA_MASK
	.align		4
.L_13:
        /*0038*/ 	.byte	0x03, 0x50
        /*003a*/ 	.short	0x0000


	//----- nvinfo : EIATTR_MAXREG_COUNT
	.align		4
        /*003c*/ 	.byte	0x03, 0x1b
        /*003e*/ 	.short	0x00ff


	//----- nvinfo : EIATTR_MERCURY_ISA_VERSION
	.align		4
        /*0040*/ 	.byte	0x03, 0x5f
        /*0042*/ 	.short	0x0101


	//----- nvinfo : EIATTR_VRC_CTA_INIT_COUNT
	.align		4
        /*0044*/ 	.byte	0x02, 0x4a
	.zero		1
	.zero		1


	//----- nvinfo : EIATTR_EXIT_INSTR_OFFSETS
	.align		4
        /*0048*/ 	.byte	0x04, 0x1c
        /*004a*/ 	.short	(.L_15 - .L_14)


	//   ....[0]....
.L_14:
        /*004c*/ 	.word	0x00000070


	//   ....[1]....
        /*0050*/ 	.word	0x00000680


	//----- nvinfo : EIATTR_CBANK_PARAM_SIZE
	.align		4
.L_15:
        /*0054*/ 	.byte	0x03, 0x19
        /*0056*/ 	.short	0x0014


	//----- nvinfo : EIATTR_PARAM_CBANK
	.align		4
        /*0058*/ 	.byte	0x04, 0x0a
        /*005a*/ 	.short	(.L_17 - .L_16)
	.align		4
.L_16:
        /*005c*/ 	.word	index@(.nv.constant0._Z16rasterize_kernelPhS_i)
        /*0060*/ 	.short	0x0380
        /*0062*/ 	.short	0x0014


	//----- nvinfo : EIATTR_SW_WAR
	.align		4
.L_17:
        /*0064*/ 	.byte	0x04, 0x36
        /*0066*/ 	.short	(.L_19 - .L_18)
.L_18:
        /*0068*/ 	.word	0x00000008
.L_19:


//--------------------- .nv.callgraph             --------------------------
	.section	.nv.callgraph,"",@"SHT_CUDA_CALLGRAPH"
	.align	4
	.sectionentsize	8
	.align		4
        /*0000*/ 	.word	0x00000000
	.align		4
        /*0004*/ 	.word	0xffffffff
	.align		4
        /*0008*/ 	.word	0x00000000
	.align		4
        /*000c*/ 	.word	0xfffffffe
	.align		4
        /*0010*/ 	.word	0x00000000
	.align		4
        /*0014*/ 	.word	0xfffffffd
	.align		4
        /*0018*/ 	.word	0x00000000
	.align		4
        /*001c*/ 	.word	0xfffffffc


//--------------------- .text._Z16rasterize_kernelPhS_i --------------------------
	.section	.text._Z16rasterize_kernelPhS_i,"ax",@progbits
	.align	128
        .global         _Z16rasterize_kernelPhS_i
        .type           _Z16rasterize_kernelPhS_i,@function
        .size           _Z16rasterize_kernelPhS_i,(.L_x_3 - _Z16rasterize_kernelPhS_i)
        .other          _Z16rasterize_kernelPhS_i,@"STO_CUDA_ENTRY STV_DEFAULT"
_Z16rasterize_kernelPhS_i:
.text._Z16rasterize_kernelPhS_i:
[----:B------:R-:W-:Y:S01]  /*0000*/  LDC R1, c[0x0][0x37c] ;  /* 0x0000df00ff017b82 */ /* 0x000fe20000000800 */
[----:B------:R-:W0:Y:S07]  /*0010*/  S2R R3, SR_TID.X ;  /* 0x0000000000037919 */ /* 0x000e2e0000002100 */
[----:B------:R-:W0:Y:S01]  /*0020*/  S2UR UR4, SR_CTAID.X ;  /* 0x00000000000479c3 */ /* 0x000e220000002500 */
[----:B------:R-:W1:Y:S07]  /*0030*/  LDCU UR5, c[0x0][0x390] ;  /* 0x00007200ff0577ac */ /* 0x000e6e0008000800 */
[----:B------:R-:W0:Y:S02]  /*0040*/  LDC R0, c[0x0][0x360] ;  /* 0x0000d800ff007b82 */ /* 0x000e240000000800 */
[----:B0-----:R-:W-:-:S05]  /*0050*/  IMAD R0, R0, UR4, R3 ;  /* 0x0000000400007c24 */ /* 0x001fca000f8e0203 */
[----:B-1----:R-:W-:-:S13]  /*0060*/  ISETP.GE.AND P0, PT, R0, UR5, PT ;  /* 0x0000000500007c0c */ /* 0x002fda000bf06270 */
[----:B------:R-:W-:Y:S05]  /*0070*/  @P0 EXIT ;  /* 0x000000000000094d */ /* 0x000fea0003800000 */
[----:B------:R-:W0:Y:S01]  /*0080*/  LDCU.128 UR8, c[0x0][0x380] ;  /* 0x00007000ff0877ac */ /* 0x000e220008000c00 */
[C---:B------:R-:W-:Y:S02]  /*0090*/  IMAD R3, R0.reuse, 0x6e40, RZ ;  /* 0x00006e4000037824 */ /* 0x040fe400078e02ff */
[----:B------:R-:W-:Y:S01]  /*00a0*/  IMAD R0, R0, 0x1b9, RZ ;  /* 0x000001b900007824 */ /* 0x000fe200078e02ff */
[----:B------:R-:W1:Y:S01]  /*00b0*/  LDCU.64 UR6, c[0x0][0x358] ;  /* 0x00006b00ff0677ac */ /* 0x000e620008000a00 */
[----:B------:R-:W-:Y:S01]  /*00c0*/  IMAD.MOV.U32 R11, RZ, RZ, RZ ;  /* 0x000000ffff0b7224 */ /* 0x000fe200078e00ff */
[----:B0-----:R-:W-:Y:S02]  /*00d0*/  IADD3 R4, P1, PT, R3, UR10, RZ ;  /* 0x0000000a03047c10 */ /* 0x001fe4000ff3e0ff */
[----:B------:R-:W-:Y:S02]  /*00e0*/  IADD3 R2, P0, PT, R0, UR8, RZ ;  /* 0x0000000800027c10 */ /* 0x000fe4000ff1e0ff */
[----:B------:R-:W-:-:S02]  /*00f0*/  IADD3 R4, P2, PT, R4, 0x2a0, RZ ;  /* 0x000002a004047810 */ /* 0x000fc40007f5e0ff */
[----:B------:R-:W-:Y:S02]  /*0100*/  LEA.HI.X.SX32 R5, R3, UR11, 0x1, P1 ;  /* 0x0000000b03057c11 */ /* 0x000fe400088f0eff */
[----:B------:R-:W-:-:S03]  /*0110*/  LEA.HI.X.SX32 R3, R0, UR9, 0x1, P0 ;  /* 0x0000000900037c11 */ /* 0x000fc600080f0eff */
[----:B-1----:R-:W-:-:S07]  /*0120*/  IMAD.X R5, RZ, RZ, R5, P2 ;  /* 0x000000ffff057224 */ /* 0x002fce00010e0605 */
.L_x_1:
[----:B0-----:R-:W-:Y:S01]  /*0130*/  IMAD.WIDE.U32 R6, R11, 0x15, R2 ;  /* 0x000000150b067825 */ /* 0x001fe200078e0002 */
[----:B------:R-:W-:-:S03]  /*0140*/  UMOV UR4, URZ ;  /* 0x000000ff00047c82 */ /* 0x000fc60008000000 */
[C---:B------:R-:W-:Y:S01]  /*0150*/  IMAD.WIDE.U32 R8, R11.reuse, 0x540, R4 ;  /* 0x000005400b087825 */ /* 0x040fe200078e0004 */
[----:B------:R-:W-:-:S03]  /*0160*/  IADD3 R11, PT, PT, R11, 0x1, RZ ;  /* 0x000000010b0b7810 */ /* 0x000fc60007ffe0ff */
[----:B------:R-:W-:Y:S01]  /*0170*/  IMAD.MOV.U32 R0, RZ, RZ, R6 ;  /* 0x000000ffff007224 */ /* 0x000fe200078e0006 */
[----:B------:R-:W-:Y:S01]  /*0180*/  ISETP.NE.AND P2, PT, R11, 0x15, PT ;  /* 0x000000150b00780c */ /* 0x000fe20003f45270 */
[----:B------:R-:W-:Y:S01]  /*0190*/  IMAD.MOV.U32 R15, RZ, RZ, R7 ;  /* 0x000000ffff0f7224 */ /* 0x000fe200078e0007 */
[----:B------:R-:W-:-:S11]  /*01a0*/  MOV R13, R9 ;  /* 0x00000009000d7202 */ /* 0x000fd60000000f00 */
.L_x_0:
[----:B0-----:R-:W-:Y:S01]  /*01b0*/  IMAD.MOV.U32 R6, RZ, RZ, R0 ;  /* 0x000000ffff067224 */ /* 0x001fe200078e0000 */
[----:B------:R-:W-:-:S05]  /*01c0*/  MOV R7, R15 ;  /* 0x0000000f00077202 */ /* 0x000fca0000000f00 */
[----:B------:R0:W2:Y:S01]  /*01d0*/  LDG.E.U8 R9, desc[UR6][R6.64] ;  /* 0x0000000606097981 */ /* 0x0000a2000c1e1100 */
[----:B------:R-:W-:Y:S01]  /*01e0*/  UIADD3 UR4, UPT, UPT, UR4, 0x1, URZ ;  /* 0x0000000104047890 */ /* 0x000fe2000fffe0ff */
[----:B------:R-:W-:-:S03]  /*01f0*/  IADD3 R0, P0, PT, R0, 0x1, RZ ;  /* 0x0000000100007810 */ /* 0x000fc60007f1e0ff */
[----:B------:R-:W-:Y:S01]  /*0200*/  UISETP.NE.AND UP0, UPT, UR4, 0x15, UPT ;  /* 0x000000150400788c */ /* 0x000fe2000bf05270 */
[----:B------:R-:W-:Y:S01]  /*0210*/  IADD3.X R15, PT, PT, RZ, R15, RZ, P0, !PT ;  /* 0x0000000fff0f7210 */ /* 0x000fe200007fe4ff */
[----:B0-----:R-:W-:Y:S01]  /*0220*/  IMAD.MOV.U32 R6, RZ, RZ, R8 ;  /* 0x000000ffff067224 */ /* 0x001fe200078e0008 */
[----:B------:R-:W-:-:S04]  /*0230*/  MOV R7, R13 ;  /* 0x0000000d00077202 */ /* 0x000fc80000000f00 */
[----:B------:R-:W-:-:S05]  /*0240*/  IADD3 R8, P1, PT, R6, 0x8, RZ ;  /* 0x0000000806087810 */ /* 0x000fca0007f3e0ff */
[----:B------:R-:W-:Y:S01]  /*0250*/  IMAD.X R13, RZ, RZ, R7, P1 ;  /* 0x000000ffff0d7224 */ /* 0x000fe200008e0607 */
[----:B--2---:R0:W-:Y:S04]  /*0260*/  STG.E.U8 desc[UR6][R6.64+-0x2a0], R9 ;  /* 0xfffd600906007986 */ /* 0x0041e8000c101106 */
[----:B------:R0:W-:Y:S04]  /*0270*/  STG.E.U8 desc[UR6][R6.64+-0x29f], R9 ;  /* 0xfffd610906007986 */ /* 0x0001e8000c101106 */
        /* <DEDUP_REMOVED lines=61> */
[----:B------:R0:W-:Y:S01]  /*0650*/  STG.E.U8 desc[UR6][R6.64+0x1ff], R9 ;  /* 0x0001ff0906007986 */ /* 0x0001e2000c101106 */
[----:B------:R-:W-:Y:S05]  /*0660*/  BRA.U UP0, `(.L_x_0) ;  /* 0xfffffff900d07547 */ /* 0x000fea000b83ffff */
[----:B------:R-:W-:Y:S05]  /*0670*/  @P2 BRA `(.L_x_1) ;  /* 0xfffffff800ac2947 */ /* 0x000fea000383ffff */
[----:B------:R-:W-:Y:S05]  /*0680*/  EXIT ;  /* 0x000000000000794d */ /* 0x000fea0003800000 */
.L_x_2:
[----:B------:R-:W-:-:S00]  /*0690*/  BRA `(.L_x_2) ;  /* 0xfffffffc00fc7947 */ /* 0x000fc0000383ffff */
[----:B------:R-:W-:-:S00]  /*06a0*/  NOP ;  /* 0x0000000000007918 */ /* 0x000fc00000000000 */
        /* <DEDUP_REMOVED lines=13> */
.L_x_3:


//--------------------- .nv.shared.reserved.0     --------------------------
	.section	.nv.shared.reserved.0,"aw",@nobits
	.weak		__nv_reservedSMEM_offset_0_alias
	.size		__nv_reservedSMEM_offset_0_alias, 0, 64
	.other		__nv_reservedSMEM_offset_0_alias,@"STO_CUDA_RESERVED_SHARED STV_DEFAULT"
__nv_reservedSMEM_offset_0_alias:
	.zero		0
	.zero		64


//--------------------- .nv.constant0._Z16rasterize_kernelPhS_i --------------------------
	.section	.nv.constant0._Z16rasterize_kernelPhS_i,"a",@progbits
	.sectionflags	@""
	.align	4
.nv.constant0._Z16rasterize_kernelPhS_i:
	.zero		916


//--------------------- SYMBOLS --------------------------

	.type		.nv.reservedSmem.offset0,@object
	.size		.nv.reservedSmem.offset0,0x4
